	.headerflags	@"EF_CUDA_TEXMODE_UNIFIED EF_CUDA_64BIT_ADDRESS EF_CUDA_ACCELERATORS EF_CUDA_SM90 EF_CUDA_VIRTUAL_SM(EF_CUDA_SM90)"
	.elftype	@"ET_EXEC"


//--------------------- .nv.info                  --------------------------
	.section	.nv.info,"",@"SHT_CUDA_INFO"
	.align	4


	//----- nvinfo : EIATTR_REGCOUNT
	.align		4
        /*0000*/ 	.byte	0x04, 0x2f
        /*0002*/ 	.short	(.L_1 - .L_0)
	.align		4
.L_0:
        /*0004*/ 	.word	index@(triton_red_fused__to_copy_add_mul_sum_5)
        /*0008*/ 	.word	0x00000020


	//----- nvinfo : EIATTR_MIN_STACK_SIZE
	.align		4
.L_1:
        /*000c*/ 	.byte	0x04, 0x12
        /*000e*/ 	.short	(.L_3 - .L_2)
	.align		4
.L_2:
        /*0010*/ 	.word	index@(triton_red_fused__to_copy_add_mul_sum_5)
        /*0014*/ 	.word	0x00000000


	//----- nvinfo : EIATTR_FRAME_SIZE
	.align		4
.L_3:
        /*0018*/ 	.byte	0x04, 0x11
        /*001a*/ 	.short	(.L_5 - .L_4)
	.align		4
.L_4:
        /*001c*/ 	.word	index@(triton_red_fused__to_copy_add_mul_sum_5)
        /*0020*/ 	.word	0x00000000


	//----- nvinfo : EIATTR_MIN_STACK_SIZE
	.align		4
.L_5:
        /*0024*/ 	.byte	0x04, 0x12
        /*0026*/ 	.short	(.L_7 - .L_6)
	.align		4
.L_6:
        /*0028*/ 	.word	index@(triton_red_fused__to_copy_add_mul_sum_5)
        /*002c*/ 	.word	0x00000000
.L_7:


//--------------------- .nv.info.triton_red_fused__to_copy_add_mul_sum_5 --------------------------
	.section	.nv.info.triton_red_fused__to_copy_add_mul_sum_5,"",@"SHT_CUDA_INFO"
	.sectionflags	@""
	.align	4


	//----- nvinfo : EIATTR_CUDA_API_VERSION
	.align		4
        /*0000*/ 	.byte	0x04, 0x37
        /*0002*/ 	.short	(.L_9 - .L_8)
.L_8:
        /*0004*/ 	.word	0x0000007c


	//----- nvinfo : EIATTR_KPARAM_INFO
	.align		4
.L_9:
        /*0008*/ 	.byte	0x04, 0x17
        /*000a*/ 	.short	(.L_11 - .L_10)
.L_10:
        /*000c*/ 	.word	0x00000000
        /*0010*/ 	.short	0x0007
        /*0012*/ 	.short	0x0030
        /*0014*/ 	.byte	0x00, 0xf4, 0x21, 0x00


	//----- nvinfo : EIATTR_KPARAM_INFO
	.align		4
.L_11:
        /*0018*/ 	.byte	0x04, 0x17
        /*001a*/ 	.short	(.L_13 - .L_12)
.L_12:
        /*001c*/ 	.word	0x00000000
        /*0020*/ 	.short	0x0006
        /*0022*/ 	.short	0x002c
        /*0024*/ 	.byte	0x00, 0xf0, 0x11, 0x00


	//----- nvinfo : EIATTR_KPARAM_INFO
	.align		4
.L_13:
        /*0028*/ 	.byte	0x04, 0x17
        /*002a*/ 	.short	(.L_15 - .L_14)
.L_14:
        /*002c*/ 	.word	0x00000000
        /*0030*/ 	.short	0x0005
        /*0032*/ 	.short	0x0028
        /*0034*/ 	.byte	0x00, 0xf0, 0x11, 0x00


	//----- nvinfo : EIATTR_KPARAM_INFO
	.align		4
.L_15:
        /*0038*/ 	.byte	0x04, 0x17
        /*003a*/ 	.short	(.L_17 - .L_16)
.L_16:
        /*003c*/ 	.word	0x00000000
        /*0040*/ 	.short	0x0004
        /*0042*/ 	.short	0x0020
        /*0044*/ 	.byte	0x00, 0xf4, 0x21, 0x00


	//----- nvinfo : EIATTR_KPARAM_INFO
	.align		4
.L_17:
        /*0048*/ 	.byte	0x04, 0x17
        /*004a*/ 	.short	(.L_19 - .L_18)
.L_18:
        /*004c*/ 	.word	0x00000000
        /*0050*/ 	.short	0x0003
        /*0052*/ 	.short	0x0018
        /*0054*/ 	.byte	0x00, 0xf4, 0x21, 0x00


	//----- nvinfo : EIATTR_KPARAM_INFO
	.align		4
.L_19:
        /*0058*/ 	.byte	0x04, 0x17
        /*005a*/ 	.short	(.L_21 - .L_20)
.L_20:
        /*005c*/ 	.word	0x00000000
        /*0060*/ 	.short	0x0002
        /*0062*/ 	.short	0x0010
        /*0064*/ 	.byte	0x00, 0xf4, 0x21, 0x00


	//----- nvinfo : EIATTR_KPARAM_INFO
	.align		4
.L_21:
        /*0068*/ 	.byte	0x04, 0x17
        /*006a*/ 	.short	(.L_23 - .L_22)
.L_22:
        /*006c*/ 	.word	0x00000000
        /*0070*/ 	.short	0x0001
        /*0072*/ 	.short	0x0008
        /*0074*/ 	.byte	0x00, 0xf4, 0x21, 0x00


	//----- nvinfo : EIATTR_KPARAM_INFO
	.align		4
.L_23:
        /*0078*/ 	.byte	0x04, 0x17
        /*007a*/ 	.short	(.L_25 - .L_24)
.L_24:
        /*007c*/ 	.word	0x00000000
        /*0080*/ 	.short	0x0000
        /*0082*/ 	.short	0x0000
        /*0084*/ 	.byte	0x00, 0xf4, 0x21, 0x00


	//----- nvinfo : EIATTR_SPARSE_MMA_MASK
	.align		4
.L_25:
        /*0088*/ 	.byte	0x03, 0x50
        /*008a*/ 	.short	0x0000


	//----- nvinfo : EIATTR_MAXREG_COUNT
	.align		4
        /*008c*/ 	.byte	0x03, 0x1b
        /*008e*/ 	.short	0x00ff


	//----- nvinfo : EIATTR_COOP_GROUP_MASK_REGIDS
	.align		4
        /*0090*/ 	.byte	0x04, 0x29
        /*0092*/ 	.short	(.L_27 - .L_26)


	//   ....[0]....
.L_26:
        /*0094*/ 	.word	0xffffffff


	//   ....[1]....
        /*0098*/ 	.word	0xffffffff


	//   ....[2]....
        /*009c*/ 	.word	0xffffffff


	//   ....[3]....
        /*00a0*/ 	.word	0xffffffff


	//----- nvinfo : EIATTR_COOP_GROUP_INSTR_OFFSETS
	.align		4
.L_27:
        /*00a4*/ 	.byte	0x04, 0x28
        /*00a6*/ 	.short	(.L_29 - .L_28)


	//   ....[0]....
.L_28:
        /*00a8*/ 	.word	0x00000c00


	//   ....[1]....
        /*00ac*/ 	.word	0x00000c30


	//   ....[2]....
        /*00b0*/ 	.word	0x00000c50


	//   ....[3]....
        /*00b4*/ 	.word	0x00000c80


	//----- nvinfo : EIATTR_EXIT_INSTR_OFFSETS
	.align		4
.L_29:
        /*00b8*/ 	.byte	0x04, 0x1c
        /*00ba*/ 	.short	(.L_31 - .L_30)


	//   ....[0]....
.L_30:
        /*00bc*/ 	.word	0x00000ca0


	//   ....[1]....
        /*00c0*/ 	.word	0x00000ce0


	//----- nvinfo : EIATTR_REQNTID
	.align		4
.L_31:
        /*00c4*/ 	.byte	0x04, 0x10
        /*00c6*/ 	.short	(.L_33 - .L_32)
.L_32:
        /*00c8*/ 	.word	0x00000040
        /*00cc*/ 	.word	0x00000001
        /*00d0*/ 	.word	0x00000001


	//----- nvinfo : EIATTR_CBANK_PARAM_SIZE
	.align		4
.L_33:
        /*00d4*/ 	.byte	0x03, 0x19
        /*00d6*/ 	.short	0x0038


	//----- nvinfo : EIATTR_PARAM_CBANK
	.align		4
        /*00d8*/ 	.byte	0x04, 0x0a
        /*00da*/ 	.short	(.L_35 - .L_34)
	.align		4
.L_34:
        /*00dc*/ 	.word	index@(.nv.constant0.triton_red_fused__to_copy_add_mul_sum_5)
        /*00e0*/ 	.short	0x0210
        /*00e2*/ 	.short	0x0038


	//----- nvinfo : EIATTR_SW_WAR
	.align		4
.L_35:
        /*00e4*/ 	.byte	0x04, 0x36
        /*00e6*/ 	.short	(.L_37 - .L_36)
.L_36:
        /*00e8*/ 	.word	0x00000008
.L_37:


//--------------------- .nv.callgraph             --------------------------
	.section	.nv.callgraph,"",@"SHT_CUDA_CALLGRAPH"
	.align	4
	.sectionentsize	8
	.align		4
        /*0000*/ 	.word	0x00000000
	.align		4
        /*0004*/ 	.word	0xffffffff
	.align		4
        /*0008*/ 	.word	0x00000000
	.align		4
        /*000c*/ 	.word	0xfffffffe
	.align		4
        /*0010*/ 	.word	0x00000000
	.align		4
        /*0014*/ 	.word	0xfffffffd
	.align		4
        /*0018*/ 	.word	0x00000000
	.align		4
        /*001c*/ 	.word	0xfffffffc


//--------------------- .text.triton_red_fused__to_copy_add_mul_sum_5 --------------------------
	.section	.text.triton_red_fused__to_copy_add_mul_sum_5,"ax",@progbits
	.align	128
        .global         triton_red_fused__to_copy_add_mul_sum_5
        .type           triton_red_fused__to_copy_add_mul_sum_5,@function
        .size           triton_red_fused__to_copy_add_mul_sum_5,(.L_x_5 - triton_red_fused__to_copy_add_mul_sum_5)
        .other          triton_red_fused__to_copy_add_mul_sum_5,@"STO_CUDA_ENTRY STV_DEFAULT"
triton_red_fused__to_copy_add_mul_sum_5:
.text.triton_red_fused__to_copy_add_mul_sum_5:
[----:B------:R-:W0:Y:S02]  /*0000*/  LDC R1, c[0x0][0x28] ;  /* 0x00000a00ff017b82 */ /* 0x000e240000000800 */
[----:B------:R-:W-:Y:S01]  /*0010*/  ULDC UR4, c[0x0][0x23c] ;  /* 0x00008f0000047ab9 */ /* 0x000fe20000000800 */
[----:B------:R-:W1:Y:S01]  /*0020*/  S2R R2, SR_CTAID.X ;  /* 0x0000000000027919 */ /* 0x000e620000002500 */
[----:B------:R-:W-:Y:S01]  /*0030*/  MOV R4, UR4 ;  /* 0x0000000400047c02 */ /* 0x000fe20008000f00 */
[----:B------:R-:W-:Y:S01]  /*0040*/  ULDC.64 UR4, c[0x0][0x208] ;  /* 0x0000820000047ab9 */ /* 0x000fe20000000a00 */
[----:B------:R-:W-:Y:S01]  /*0050*/  HFMA2.MMA R9, -RZ, RZ, 0, 0 ;  /* 0x00000000ff097435 */ /* 0x000fe200000001ff */
[----:B------:R-:W2:Y:S01]  /*0060*/  S2R R3, SR_TID.X ;  /* 0x0000000000037919 */ /* 0x000ea20000002100 */
[----:B------:R-:W-:-:S13]  /*0070*/  ISETP.GE.AND P0, PT, R4, 0x1, PT ;  /* 0x000000010400780c */ /* 0x000fda0003f06270 */
[----:B------:R-:W-:Y:S05]  /*0080*/  @!P0 BRA `(.L_x_0) ;  /* 0x0000000800dc8947 */ /* 0x000fea0003800000 */
[----:B------:R-:W-:Y:S02]  /*0090*/  ISETP.GT.AND P1, PT, R4, 0x30, PT ;  /* 0x000000300400780c */ /* 0x000fe40003f24270 */
[----:B--2---:R-:W-:Y:S02]  /*00a0*/  LOP3.LUT R7, R3, 0xf, RZ, 0xc0, !PT ;  /* 0x0000000f03077812 */ /* 0x004fe400078ec0ff */
[----:B------:R-:W-:Y:S02]  /*00b0*/  PLOP3.LUT P0, PT, PT, PT, PT, 0x80, 0x0 ;  /* 0x000000000000781c */ /* 0x000fe40003f0f070 */
[----:B------:R-:W-:Y:S02]  /*00c0*/  MOV R9, RZ ;  /* 0x000000ff00097202 */ /* 0x000fe40000000f00 */
[----:B------:R-:W-:Y:S02]  /*00d0*/  MOV R10, RZ ;  /* 0x000000ff000a7202 */ /* 0x000fe40000000f00 */
[----:B-1----:R-:W-:-:S03]  /*00e0*/  LEA R8, R7, R2, 0xc ;  /* 0x0000000207087211 */ /* 0x002fc600078e60ff */
[----:B------:R-:W-:Y:S05]  /*00f0*/  @!P1 BRA `(.L_x_1) ;  /* 0x0000000400849947 */ /* 0x000fea0003800000 */
[----:B------:R-:W1:Y:S01]  /*0100*/  LDC R6, c[0x0][0x23c] ;  /* 0x00008f00ff067b82 */ /* 0x000e620000000800 */
[----:B------:R-:W-:Y:S02]  /*0110*/  PLOP3.LUT P0, PT, PT, PT, PT, 0x8, 0x0 ;  /* 0x000000000000781c */ /* 0x000fe40003f0e170 */
[----:B------:R-:W-:-:S05]  /*0120*/  IADD3 R5, R4, -0x30, RZ ;  /* 0xffffffd004057810 */ /* 0x000fca0007ffe0ff */
[----:B------:R-:W1:Y:S08]  /*0130*/  LDC.64 R12, c[0x0][0x210] ;  /* 0x00008400ff0c7b82 */ /* 0x000e700000000a00 */
[----:B------:R-:W3:Y:S08]  /*0140*/  LDC.64 R14, c[0x0][0x218] ;  /* 0x00008600ff0e7b82 */ /* 0x000ef00000000a00 */
[----:B------:R-:W4:Y:S08]  /*0150*/  LDC.64 R16, c[0x0][0x220] ;  /* 0x00008800ff107b82 */ /* 0x000f300000000a00 */
[----:B-1----:R-:W0:Y:S02]  /*0160*/  LDC.64 R18, c[0x0][0x228] ;  /* 0x00008a00ff127b82 */ /* 0x002e240000000a00 */
.L_x_2:
[----:B------:R-:W-:Y:S01]  /*0170*/  IADD3 R23, R7, R10, RZ ;  /* 0x0000000a07177210 */ /* 0x000fe20007ffe0ff */
[C---:B------:R-:W-:Y:S01]  /*0180*/  IMAD.WIDE R20, R8.reuse, 0x2, R12 ;  /* 0x0000000208147825 */ /* 0x040fe200078e020c */
[----:B------:R-:W-:Y:S02]  /*0190*/  MOV R4, R6 ;  /* 0x0000000600047202 */ /* 0x000fe40000000f00 */
[----:B------:R-:W-:Y:S01]  /*01a0*/  PRMT R24, RZ, 0x7610, R24 ;  /* 0x00007610ff187816 */ /* 0x000fe20000000018 */
[----:B---3--:R-:W-:Y:S01]  /*01b0*/  IMAD.WIDE R26, R8, 0x2, R14 ;  /* 0x00000002081a7825 */ /* 0x008fe200078e020e */
[----:B------:R-:W-:Y:S02]  /*01c0*/  ISETP.GE.AND P1, PT, R23, R4, PT ;  /* 0x000000041700720c */ /* 0x000fe40003f26270 */
[----:B------:R-:W-:-:S11]  /*01d0*/  PRMT R11, RZ, 0x7610, R11 ;  /* 0x00007610ff0b7816 */ /* 0x000fd6000000000b */
[----:B------:R1:W2:Y:S04]  /*01e0*/  @!P1 LDG.E.EF.U16 R24, desc[UR4][R20.64] ;  /* 0x0000000414189981 */ /* 0x0002a8000c0e1500 */
[----:B------:R3:W5:Y:S01]  /*01f0*/  @!P1 LDG.E.EF.U16 R11, desc[UR4][R26.64] ;  /* 0x000000041a0b9981 */ /* 0x000762000c0e1500 */
[----:B------:R-:W-:Y:S01]  /*0200*/  IADD3 R25, R7, 0x10, R10 ;  /* 0x0000001007197810 */ /* 0x000fe20007ffe00a */
[----:B------:R-:W-:Y:S01]  /*0210*/  HFMA2.MMA R0, -RZ, RZ, 0, 0 ;  /* 0x00000000ff007435 */ /* 0x000fe200000001ff */
[----:B----4-:R-:W-:Y:S02]  /*0220*/  IMAD.WIDE R28, R8, 0x2, R16 ;  /* 0x00000002081c7825 */ /* 0x010fe400078e0210 */
[----:B------:R-:W-:Y:S02]  /*0230*/  ISETP.GE.AND P2, PT, R25, R4, PT ;  /* 0x000000041900720c */ /* 0x000fe40003f46270 */
[----:B-1----:R-:W-:Y:S01]  /*0240*/  PRMT R20, RZ, 0x7610, R20 ;  /* 0x00007610ff147816 */ /* 0x002fe20000000014 */
[----:B0-----:R-:W-:-:S05]  /*0250*/  IMAD.WIDE R22, R23, 0x4, R18 ;  /* 0x0000000417167825 */ /* 0x001fca00078e0212 */
[----:B------:R-:W4:Y:S01]  /*0260*/  @!P1 LDG.E.EF.U16 R20, desc[UR4][R28.64] ;  /* 0x000000041c149981 */ /* 0x000f22000c0e1500 */
[----:B---3--:R-:W-:-:S03]  /*0270*/  MOV R26, RZ ;  /* 0x000000ff001a7202 */ /* 0x008fc60000000f00 */
[----:B------:R0:W3:Y:S01]  /*0280*/  @!P1 LDG.E.EL R0, desc[UR4][R22.64] ;  /* 0x0000000416009981 */ /* 0x0000e2000c2e1900 */
[----:B------:R-:W-:Y:S01]  /*0290*/  IADD3 R21, R8, 0x10000, RZ ;  /* 0x0001000008157810 */ /* 0x000fe20007ffe0ff */
[----:B0-----:R-:W-:Y:S01]  /*02a0*/  IMAD.WIDE R22, R25, 0x4, R18 ;  /* 0x0000000419167825 */ /* 0x001fe200078e0212 */
[----:B------:R-:W-:-:S03]  /*02b0*/  PRMT R25, RZ, 0x7610, R25 ;  /* 0x00007610ff197816 */ /* 0x000fc60000000019 */
[C---:B------:R-:W-:Y:S01]  /*02c0*/  IMAD.WIDE R28, R21.reuse, 0x2, R14 ;  /* 0x00000002151c7825 */ /* 0x040fe200078e020e */
[----:B------:R0:W3:Y:S03]  /*02d0*/  @!P2 LDG.E.EL R26, desc[UR4][R22.64] ;  /* 0x00000004161aa981 */ /* 0x0000e6000c2e1900 */
[----:B0-----:R-:W-:-:S05]  /*02e0*/  IMAD.WIDE R22, R21, 0x2, R12 ;  /* 0x0000000215167825 */ /* 0x001fca00078e020c */
[----:B------:R0:W3:Y:S01]  /*02f0*/  @!P2 LDG.E.EF.U16 R25, desc[UR4][R22.64] ;  /* 0x000000041619a981 */ /* 0x0000e2000c0e1500 */
[----:B--2---:R-:W-:Y:S02]  /*0300*/  HADD2.F32 R24, -RZ, R24.H0_H0 ;  /* 0x20000018ff187230 */ /* 0x004fe40000004100 */
[----:B-----5:R-:W-:-:S05]  /*0310*/  HADD2.F32 R11, -RZ, R11.H0_H0 ;  /* 0x2000000bff0b7230 */ /* 0x020fca0000004100 */
[----:B------:R-:W-:Y:S01]  /*0320*/  FADD R27, R24, R11 ;  /* 0x0000000b181b7221 */ /* 0x000fe20000000000 */
[----:B------:R-:W-:-:S06]  /*0330*/  PRMT R24, RZ, 0x7610, R24 ;  /* 0x00007610ff187816 */ /* 0x000fcc0000000018 */
[----:B------:R1:W2:Y:S01]  /*0340*/  @!P2 LDG.E.EF.U16 R24, desc[UR4][R28.64] ;  /* 0x000000041c18a981 */ /* 0x0002a2000c0e1500 */
[----:B------:R-:W-:Y:S01]  /*0350*/  PRMT R11, RZ, 0x7610, R11 ;  /* 0x00007610ff0b7816 */ /* 0x000fe2000000000b */
[----:B0-----:R-:W-:-:S04]  /*0360*/  IMAD.WIDE R22, R21, 0x2, R16 ;  /* 0x0000000215167825 */ /* 0x001fc800078e0210 */
[----:B----4-:R-:W-:Y:S01]  /*0370*/  HADD2.F32 R21, -RZ, R20.H0_H0 ;  /* 0x20000014ff157230 */ /* 0x010fe20000004100 */
[----:B------:R3:W4:Y:S01]  /*0380*/  @!P2 LDG.E.EF.U16 R11, desc[UR4][R22.64] ;  /* 0x00000004160ba981 */ /* 0x000722000c0e1500 */
[----:B-1----:R-:W-:-:S04]  /*0390*/  IADD3 R29, R7, 0x20, R10 ;  /* 0x00000020071d7810 */ /* 0x002fc80007ffe00a */
[----:B------:R-:W-:Y:S01]  /*03a0*/  ISETP.GE.AND P3, PT, R29, R4, PT ;  /* 0x000000041d00720c */ /* 0x000fe20003f66270 */
[----:B---3--:R-:W-:Y:S01]  /*03b0*/  FMUL R22, R21, R0 ;  /* 0x0000000015167220 */ /* 0x008fe20000400000 */
[----:B------:R-:W-:Y:S01]  /*03c0*/  MOV R0, R9 ;  /* 0x0000000900007202 */ /* 0x000fe20000000f00 */
[----:B------:R-:W-:Y:S01]  /*03d0*/  HFMA2.MMA R9, -RZ, RZ, 0, 0 ;  /* 0x00000000ff097435 */ /* 0x000fe200000001ff */
[----:B------:R-:W-:Y:S01]  /*03e0*/  IMAD.WIDE R20, R29, 0x4, R18 ;  /* 0x000000041d147825 */ /* 0x000fe200078e0212 */
[----:B------:R-:W-:-:S03]  /*03f0*/  PRMT R28, RZ, 0x7610, R28 ;  /* 0x00007610ff1c7816 */ /* 0x000fc6000000001c */
[----:B------:R-:W-:Y:S01]  /*0400*/  @!P1 FFMA R0, R27, R22, R0 ;  /* 0x000000161b009223 */ /* 0x000fe20000000000 */
[----:B------:R-:W-:-:S04]  /*0410*/  PRMT R27, RZ, 0x7610, R27 ;  /* 0x00007610ff1b7816 */ /* 0x000fc8000000001b */
[----:B------:R0:W3:Y:S01]  /*0420*/  @!P3 LDG.E.EL R9, desc[UR4][R20.64] ;  /* 0x000000041409b981 */ /* 0x0000e2000c2e1900 */
[----:B------:R-:W-:Y:S01]  /*0430*/  HADD2.F32 R25, -RZ, R25.H0_H0 ;  /* 0x20000019ff197230 */ /* 0x000fe20000004100 */
[----:B0-----:R-:W-:-:S05]  /*0440*/  IADD3 R21, R8, 0x20000, RZ ;  /* 0x0002000008157810 */ /* 0x001fca0007ffe0ff */
[----:B------:R-:W-:-:S05]  /*0450*/  IMAD.WIDE R22, R21, 0x2, R12 ;  /* 0x0000000215167825 */ /* 0x000fca00078e020c */
[----:B------:R0:W5:Y:S01]  /*0460*/  @!P3 LDG.E.EF.U16 R27, desc[UR4][R22.64] ;  /* 0x00000004161bb981 */ /* 0x000162000c0e1500 */
[----:B--2---:R-:W-:-:S05]  /*0470*/  HADD2.F32 R24, -RZ, R24.H0_H0 ;  /* 0x20000018ff187230 */ /* 0x004fca0000004100 */
[----:B------:R-:W-:Y:S01]  /*0480*/  FADD R29, R25, R24 ;  /* 0x00000018191d7221 */ /* 0x000fe20000000000 */
[----:B------:R-:W-:-:S05]  /*0490*/  IMAD.WIDE R24, R21, 0x2, R14 ;  /* 0x0000000215187825 */ /* 0x000fca00078e020e */
[----:B------:R1:W2:Y:S01]  /*04a0*/  @!P3 LDG.E.EF.U16 R28, desc[UR4][R24.64] ;  /* 0x00000004181cb981 */ /* 0x0002a2000c0e1500 */
[----:B0-----:R-:W-:Y:S01]  /*04b0*/  IADD3 R23, R7, 0x30, R10 ;  /* 0x0000003007177810 */ /* 0x001fe20007ffe00a */
[----:B----4-:R-:W-:-:S03]  /*04c0*/  HADD2.F32 R11, -RZ, R11.H0_H0 ;  /* 0x2000000bff0b7230 */ /* 0x010fc60000004100 */
[----:B------:R-:W-:Y:S01]  /*04d0*/  ISETP.GE.AND P1, PT, R23, R4, PT ;  /* 0x000000041700720c */ /* 0x000fe20003f26270 */
[----:B------:R-:W-:Y:S01]  /*04e0*/  IMAD.WIDE R20, R21, 0x2, R16 ;  /* 0x0000000215147825 */ /* 0x000fe200078e0210 */
[----:B-1----:R-:W-:-:S03]  /*04f0*/  PRMT R24, RZ, 0x7610, R24 ;  /* 0x00007610ff187816 */ /* 0x002fc60000000018 */
[----:B------:R-:W-:Y:S01]  /*0500*/  FMUL R26, R11, R26 ;  /* 0x0000001a0b1a7220 */ /* 0x000fe20000400000 */
[----:B------:R-:W-:Y:S01]  /*0510*/  MOV R11, RZ ;  /* 0x000000ff000b7202 */ /* 0x000fe20000000f00 */
[----:B------:R-:W-:Y:S01]  /*0520*/  IMAD.WIDE R22, R23, 0x4, R18 ;  /* 0x0000000417167825 */ /* 0x000fe200078e0212 */
[----:B------:R0:W4:Y:S03]  /*0530*/  @!P3 LDG.E.EF.U16 R24, desc[UR4][R20.64] ;  /* 0x000000041418b981 */ /* 0x000126000c0e1500 */
[----:B------:R-:W-:Y:S02]  /*0540*/  @!P2 FFMA R0, R29, R26, R0 ;  /* 0x0000001a1d00a223 */ /* 0x000fe40000000000 */
[----:B------:R1:W3:Y:S01]  /*0550*/  @!P1 LDG.E.EL R11, desc[UR4][R22.64] ;  /* 0x00000004160b9981 */ /* 0x0002e2000c2e1900 */
[----:B0-----:R-:W-:Y:S02]  /*0560*/  IADD3 R21, R8, 0x30000, RZ ;  /* 0x0003000008157810 */ /* 0x001fe40007ffe0ff */
[----:B-1----:R-:W-:Y:S01]  /*0570*/  PRMT R22, RZ, 0x7610, R22 ;  /* 0x00007610ff167816 */ /* 0x002fe20000000016 */
[----:B-----5:R-:W-:Y:S01]  /*0580*/  HADD2.F32 R27, -RZ, R27.H0_H0 ;  /* 0x2000001bff1b7230 */ /* 0x020fe20000004100 */
[----:B------:R-:W-:Y:S01]  /*0590*/  PRMT R25, RZ, 0x7610, R25 ;  /* 0x00007610ff197816 */ /* 0x000fe20000000019 */
[----:B--2---:R-:W-:-:S05]  /*05a0*/  HADD2.F32 R20, -RZ, R28.H0_H0 ;  /* 0x2000001cff147230 */ /* 0x004fca0000004100 */
[----:B------:R-:W-:Y:S01]  /*05b0*/  FADD R23, R27, R20 ;  /* 0x000000141b177221 */ /* 0x000fe20000000000 */
[----:B------:R-:W-:-:S04]  /*05c0*/  IMAD.WIDE R26, R21, 0x2, R14 ;  /* 0x00000002151a7825 */ /* 0x000fc800078e020e */
[C---:B------:R-:W-:Y:S01]  /*05d0*/  IMAD.WIDE R28, R21.reuse, 0x2, R12 ;  /* 0x00000002151c7825 */ /* 0x040fe200078e020c */
[----:B------:R0:W2:Y:S03]  /*05e0*/  @!P1 LDG.E.EF.U16 R22, desc[UR4][R26.64] ;  /* 0x000000041a169981 */ /* 0x0000a6000c0e1500 */
[----:B------:R-:W-:Y:S01]  /*05f0*/  IMAD.WIDE R20, R21, 0x2, R16 ;  /* 0x0000000215147825 */ /* 0x000fe200078e0210 */
[----:B------:R-:W5:Y:S01]  /*0600*/  @!P1 LDG.E.EF.U16 R25, desc[UR4][R28.64] ;  /* 0x000000041c199981 */ /* 0x000f62000c0e1500 */
[----:B0-----:R-:W-:-:S06]  /*0610*/  PRMT R26, RZ, 0x7610, R26 ;  /* 0x00007610ff1a7816 */ /* 0x001fcc000000001a */
[----:B------:R-:W5:Y:S01]  /*0620*/  @!P1 LDG.E.EF.U16 R26, desc[UR4][R20.64] ;  /* 0x00000004141a9981 */ /* 0x000f62000c0e1500 */
[----:B----4-:R-:W-:Y:S01]  /*0630*/  HADD2.F32 R24, -RZ, R24.H0_H0 ;  /* 0x20000018ff187230 */ /* 0x010fe20000004100 */
[----:B------:R-:W-:-:S04]  /*0640*/  IADD3 R10, R10, 0x40, RZ ;  /* 0x000000400a0a7810 */ /* 0x000fc80007ffe0ff */
[----:B---3--:R-:W-:Y:S01]  /*0650*/  FMUL R24, R24, R9 ;  /* 0x0000000918187220 */ /* 0x008fe20000400000 */
[----:B------:R-:W-:-:S03]  /*0660*/  ISETP.GE.AND P2, PT, R10, R5, PT ;  /* 0x000000050a00720c */ /* 0x000fc60003f46270 */
[----:B------:R-:W-:Y:S01]  /*0670*/  @!P3 FFMA R0, R23, R24, R0 ;  /* 0x000000181700b223 */ /* 0x000fe20000000000 */
[----:B------:R-:W-:Y:S01]  /*0680*/  IADD3 R8, R8, 0x40000, RZ ;  /* 0x0004000008087810 */ /* 0x000fe20007ffe0ff */
[----:B--2---:R-:W-:Y:S02]  /*0690*/  HADD2.F32 R22, -RZ, R22.H0_H0 ;  /* 0x20000016ff167230 */ /* 0x004fe40000004100 */
[----:B-----5:R-:W-:-:S05]  /*06a0*/  HADD2.F32 R9, -RZ, R25.H0_H0 ;  /* 0x20000019ff097230 */ /* 0x020fca0000004100 */
[----:B------:R-:W-:Y:S01]  /*06b0*/  FADD R9, R9, R22 ;  /* 0x0000001609097221 */ /* 0x000fe20000000000 */
[----:B------:R-:W-:-:S05]  /*06c0*/  HADD2.F32 R28, -RZ, R26.H0_H0 ;  /* 0x2000001aff1c7230 */ /* 0x000fca0000004100 */
[----:B------:R-:W-:-:S04]  /*06d0*/  FMUL R11, R28, R11 ;  /* 0x0000000b1c0b7220 */ /* 0x000fc80000400000 */
[----:B------:R-:W-:-:S05]  /*06e0*/  @!P1 FFMA R0, R9, R11, R0 ;  /* 0x0000000b09009223 */ /* 0x000fca0000000000 */
[----:B------:R-:W-:Y:S01]  /*06f0*/  MOV R9, R0 ;  /* 0x0000000000097202 */ /* 0x000fe20000000f00 */
[----:B------:R-:W-:Y:S06]  /*0700*/  @!P2 BRA `(.L_x_2) ;  /* 0xfffffff80098a947 */ /* 0x000fec000383ffff */
.L_x_1:
[----:B------:R-:W-:-:S04]  /*0710*/  IADD3 R0, -R10, R4, RZ ;  /* 0x000000040a007210 */ /* 0x000fc80007ffe1ff */
[----:B------:R-:W-:-:S13]  /*0720*/  ISETP.GT.AND P1, PT, R0, 0x10, PT ;  /* 0x000000100000780c */ /* 0x000fda0003f24270 */
[----:B------:R-:W-:Y:S05]  /*0730*/  @!P1 BRA `(.L_x_3) ;  /* 0x0000000000c89947 */ /* 0x000fea0003800000 */
[----:B------:R-:W1:Y:S01]  /*0740*/  LDC.64 R16, c[0x0][0x210] ;  /* 0x00008400ff107b82 */ /* 0x000e620000000a00 */
[----:B------:R-:W-:Y:S02]  /*0750*/  IADD3 R11, R7, R10, RZ ;  /* 0x0000000a070b7210 */ /* 0x000fe40007ffe0ff */
[----:B------:R-:W-:Y:S02]  /*0760*/  IADD3 R6, R10, 0x10, RZ ;  /* 0x000000100a067810 */ /* 0x000fe40007ffe0ff */
[----:B------:R-:W-:-:S03]  /*0770*/  ISETP.GE.AND P0, PT, R11, R4, PT ;  /* 0x000000040b00720c */ /* 0x000fc60003f06270 */
[----:B------:R-:W2:Y:S08]  /*0780*/  LDC.64 R14, c[0x0][0x218] ;  /* 0x00008600ff0e7b82 */ /* 0x000eb00000000a00 */
[----:B------:R-:W3:Y:S08]  /*0790*/  LDC.64 R12, c[0x0][0x220] ;  /* 0x00008800ff0c7b82 */ /* 0x000ef00000000a00 */
[----:B------:R-:W4:Y:S01]  /*07a0*/  LDC.64 R18, c[0x0][0x228] ;  /* 0x00008a00ff127b82 */ /* 0x000f220000000a00 */
[----:B------:R-:W-:Y:S01]  /*07b0*/  IADD3 R25, R7, R6, RZ ;  /* 0x0000000607197210 */ /* 0x000fe20007ffe0ff */
[----:B-1----:R-:W-:Y:S01]  /*07c0*/  IMAD.WIDE R28, R8, 0x2, R16 ;  /* 0x00000002081c7825 */ /* 0x002fe200078e0210 */
[----:B------:R-:W-:Y:S01]  /*07d0*/  PRMT R5, RZ, 0x7610, R5 ;  /* 0x00007610ff057816 */ /* 0x000fe20000000005 */
[----:B------:R-:W-:Y:S01]  /*07e0*/  HFMA2.MMA R22, -RZ, RZ, 0, 0 ;  /* 0x00000000ff167435 */ /* 0x000fe200000001ff */
[----:B------:R-:W-:-:S02]  /*07f0*/  PRMT R0, RZ, 0x7610, R0 ;  /* 0x00007610ff007816 */ /* 0x000fc40000000000 */
[----:B------:R-:W-:Y:S01]  /*0800*/  PRMT R24, RZ, 0x7610, R24 ;  /* 0x00007610ff187816 */ /* 0x000fe20000000018 */
[----:B--2---:R-:W-:Y:S01]  /*0810*/  IMAD.WIDE R26, R8, 0x2, R14 ;  /* 0x00000002081a7825 */ /* 0x004fe200078e020e */
[----:B------:R-:W-:Y:S01]  /*0820*/  ISETP.GE.AND P1, PT, R25, R4, PT ;  /* 0x000000041900720c */ /* 0x000fe20003f26270 */
[----:B------:R1:W2:Y:S01]  /*0830*/  @!P0 LDG.E.EF.U16 R5, desc[UR4][R28.64] ;  /* 0x000000041c058981 */ /* 0x0002a2000c0e1500 */
[----:B------:R-:W-:-:S03]  /*0840*/  IADD3 R23, R8, 0x10000, RZ ;  /* 0x0001000008177810 */ /* 0x000fc60007ffe0ff */
[----:B------:R5:W2:Y:S01]  /*0850*/  @!P0 LDG.E.EF.U16 R0, desc[UR4][R26.64] ;  /* 0x000000041a008981 */ /* 0x000aa2000c0e1500 */
[----:B---3--:R-:W-:Y:S01]  /*0860*/  IMAD.WIDE R20, R8, 0x2, R12 ;  /* 0x0000000208147825 */ /* 0x008fe200078e020c */
[----:B------:R-:W-:-:S04]  /*0870*/  PRMT R8, RZ, 0x7610, R8 ;  /* 0x00007610ff087816 */ /* 0x000fc80000000008 */
[----:B------:R-:W3:Y:S01]  /*0880*/  @!P0 LDG.E.EF.U16 R24, desc[UR4][R20.64] ;  /* 0x0000000414188981 */ /* 0x000ee2000c0e1500 */
[----:B----4-:R-:W-:Y:S01]  /*0890*/  IMAD.WIDE R10, R11, 0x4, R18 ;  /* 0x000000040b0a7825 */ /* 0x010fe200078e0212 */
[----:B-1----:R-:W-:Y:S02]  /*08a0*/  PRMT R28, RZ, 0x7610, R28 ;  /* 0x00007610ff1c7816 */ /* 0x002fe4000000001c */
[----:B-----5:R-:W-:Y:S01]  /*08b0*/  PRMT R26, RZ, 0x7610, R26 ;  /* 0x00007610ff1a7816 */ /* 0x020fe2000000001a */
[C---:B------:R-:W-:Y:S01]  /*08c0*/  IMAD.WIDE R16, R23.reuse, 0x2, R16 ;  /* 0x0000000217107825 */ /* 0x040fe200078e0210 */
[----:B------:R1:W4:Y:S03]  /*08d0*/  @!P0 LDG.E.EL R22, desc[UR4][R10.64] ;  /* 0x000000040a168981 */ /* 0x000326000c2e1900 */
[C---:B------:R-:W-:Y:S01]  /*08e0*/  IMAD.WIDE R14, R23.reuse, 0x2, R14 ;  /* 0x00000002170e7825 */ /* 0x040fe200078e020e */
[----:B------:R-:W5:Y:S03]  /*08f0*/  @!P1 LDG.E.EF.U16 R28, desc[UR4][R16.64] ;  /* 0x00000004101c9981 */ /* 0x000f66000c0e1500 */
[----:B------:R-:W-:Y:S01]  /*0900*/  IMAD.WIDE R12, R23, 0x2, R12 ;  /* 0x00000002170c7825 */ /* 0x000fe200078e020c */
[----:B------:R-:W5:Y:S01]  /*0910*/  @!P1 LDG.E.EF.U16 R8, desc[UR4][R14.64] ;  /* 0x000000040e089981 */ /* 0x000f62000c0e1500 */
[----:B-1----:R-:W-:-:S02]  /*0920*/  MOV R10, RZ ;  /* 0x000000ff000a7202 */ /* 0x002fc40000000f00 */
[----:B------:R-:W-:Y:S01]  /*0930*/  IMAD.WIDE R18, R25, 0x4, R18 ;  /* 0x0000000419127825 */ /* 0x000fe200078e0212 */
[----:B------:R-:W5:Y:S04]  /*0940*/  @!P1 LDG.E.EF.U16 R26, desc[UR4][R12.64] ;  /* 0x000000040c1a9981 */ /* 0x000f68000c0e1500 */
[----:B------:R-:W5:Y:S01]  /*0950*/  @!P1 LDG.E.EL R10, desc[UR4][R18.64] ;  /* 0x00000004120a9981 */ /* 0x000f62000c2e1900 */
[----:B--2---:R-:W-:Y:S02]  /*0960*/  HADD2.F32 R5, -RZ, R5.H0_H0 ;  /* 0x20000005ff057230 */ /* 0x004fe40000004100 */
[----:B------:R-:W-:Y:S02]  /*0970*/  HADD2.F32 R0, -RZ, R0.H0_H0 ;  /* 0x20000000ff007230 */ /* 0x000fe40000004100 */
[----:B---3--:R-:W-:-:S03]  /*0980*/  HADD2.F32 R11, -RZ, R24.H0_H0 ;  /* 0x20000018ff0b7230 */ /* 0x008fc60000004100 */
[----:B------:R-:W-:Y:S02]  /*0990*/  FADD R0, R5, R0 ;  /* 0x0000000005007221 */ /* 0x000fe40000000000 */
[----:B----4-:R-:W-:-:S04]  /*09a0*/  FMUL R22, R11, R22 ;  /* 0x000000160b167220 */ /* 0x010fc80000400000 */
[----:B------:R-:W-:Y:S01]  /*09b0*/  FFMA R0, R0, R22, R9 ;  /* 0x0000001600007223 */ /* 0x000fe20000000009 */
[----:B-----5:R-:W-:Y:S02]  /*09c0*/  HADD2.F32 R28, -RZ, R28.H0_H0 ;  /* 0x2000001cff1c7230 */ /* 0x020fe40000004100 */
[----:B------:R-:W-:Y:S02]  /*09d0*/  HADD2.F32 R5, -RZ, R8.H0_H0 ;  /* 0x20000008ff057230 */ /* 0x000fe40000004100 */
[----:B------:R-:W-:Y:S01]  /*09e0*/  FSEL R9, R0, R9, !P0 ;  /* 0x0000000900097208 */ /* 0x000fe20004000000 */
[----:B------:R-:W-:Y:S02]  /*09f0*/  HADD2.F32 R11, -RZ, R26.H0_H0 ;  /* 0x2000001aff0b7230 */ /* 0x000fe40000004100 */
[----:B------:R-:W-:-:S03]  /*0a00*/  FADD R0, R28, R5 ;  /* 0x000000051c007221 */ /* 0x000fc60000000000 */
[----:B------:R-:W-:Y:S01]  /*0a10*/  FMUL R5, R11, R10 ;  /* 0x0000000a0b057220 */ /* 0x000fe20000400000 */
[----:B------:R-:W-:Y:S02]  /*0a20*/  PLOP3.LUT P0, PT, PT, PT, PT, 0x8, 0x0 ;  /* 0x000000000000781c */ /* 0x000fe40003f0e170 */
[----:B------:R-:W-:Y:S01]  /*0a30*/  IADD3 R10, R6, 0x10, RZ ;  /* 0x00000010060a7810 */ /* 0x000fe20007ffe0ff */
[----:B------:R-:W-:Y:S01]  /*0a40*/  @!P1 FFMA R9, R0, R5, R9 ;  /* 0x0000000500099223 */ /* 0x000fe20000000009 */
[----:B------:R-:W-:-:S09]  /*0a50*/  IADD3 R8, R23, 0x10000, RZ ;  /* 0x0001000017087810 */ /* 0x000fd20007ffe0ff */
.L_x_3:
[----:B------:R-:W-:-:S13]  /*0a60*/  ISETP.LT.OR P0, PT, R10, R4, P0 ;  /* 0x000000040a00720c */ /* 0x000fda0000701670 */
[----:B------:R-:W-:Y:S05]  /*0a70*/  @!P0 BRA `(.L_x_0) ;  /* 0x0000000000608947 */ /* 0x000fea0003800000 */
[----:B------:R-:W1:Y:S01]  /*0a80*/  LDC.64 R14, c[0x0][0x210] ;  /* 0x00008400ff0e7b82 */ /* 0x000e620000000a00 */
[----:B------:R-:W-:Y:S02]  /*0a90*/  IADD3 R21, R7, R10, RZ ;  /* 0x0000000a07157210 */ /* 0x000fe40007ffe0ff */
[----:B------:R-:W-:Y:S02]  /*0aa0*/  PRMT R0, RZ, 0x7610, R0 ;  /* 0x00007610ff007816 */ /* 0x000fe40000000000 */
[----:B------:R-:W-:-:S03]  /*0ab0*/  ISETP.GE.AND P0, PT, R21, R4, PT ;  /* 0x000000041500720c */ /* 0x000fc60003f06270 */
[----:B------:R-:W2:Y:S08]  /*0ac0*/  LDC.64 R16, c[0x0][0x218] ;  /* 0x00008600ff107b82 */ /* 0x000eb00000000a00 */
[----:B------:R-:W3:Y:S08]  /*0ad0*/  LDC.64 R18, c[0x0][0x220] ;  /* 0x00008800ff127b82 */ /* 0x000ef00000000a00 */
[----:B------:R-:W4:Y:S01]  /*0ae0*/  LDC.64 R12, c[0x0][0x228] ;  /* 0x00008a00ff0c7b82 */ /* 0x000f220000000a00 */
[----:B-1----:R-:W-:Y:S01]  /*0af0*/  IMAD.WIDE R4, R8, 0x2, R14 ;  /* 0x0000000208047825 */ /* 0x002fe200078e020e */
[----:B------:R-:W-:Y:S01]  /*0b00*/  PRMT R14, RZ, 0x7610, R14 ;  /* 0x00007610ff0e7816 */ /* 0x000fe2000000000e */
[----:B------:R-:W-:-:S03]  /*0b10*/  HFMA2.MMA R15, -RZ, RZ, 0, 0 ;  /* 0x00000000ff0f7435 */ /* 0x000fc600000001ff */
[----:B------:R-:W5:Y:S01]  /*0b20*/  @!P0 LDG.E.EF.U16 R0, desc[UR4][R4.64] ;  /* 0x0000000404008981 */ /* 0x000f62000c0e1500 */
[----:B--2---:R-:W-:-:S04]  /*0b30*/  IMAD.WIDE R6, R8, 0x2, R16 ;  /* 0x0000000208067825 */ /* 0x004fc800078e0210 */
[----:B---3--:R-:W-:Y:S01]  /*0b40*/  IMAD.WIDE R10, R8, 0x2, R18 ;  /* 0x00000002080a7825 */ /* 0x008fe200078e0212 */
[----:B------:R-:W-:-:S04]  /*0b50*/  PRMT R8, RZ, 0x7610, R8 ;  /* 0x00007610ff087816 */ /* 0x000fc80000000008 */
[----:B------:R-:W2:Y:S01]  /*0b60*/  @!P0 LDG.E.EF.U16 R14, desc[UR4][R10.64] ;  /* 0x000000040a0e8981 */ /* 0x000ea2000c0e1500 */
[----:B----4-:R-:W-:-:S03]  /*0b70*/  IMAD.WIDE R12, R21, 0x4, R12 ;  /* 0x00000004150c7825 */ /* 0x010fc600078e020c */
[----:B------:R-:W3:Y:S04]  /*0b80*/  @!P0 LDG.E.EF.U16 R8, desc[UR4][R6.64] ;  /* 0x0000000406088981 */ /* 0x000ee8000c0e1500 */
[----:B------:R-:W4:Y:S01]  /*0b90*/  @!P0 LDG.E.EL R15, desc[UR4][R12.64] ;  /* 0x000000040c0f8981 */ /* 0x000f22000c2e1900 */
[----:B-----5:R-:W-:Y:S02]  /*0ba0*/  HADD2.F32 R0, -RZ, R0.H0_H0 ;  /* 0x20000000ff007230 */ /* 0x020fe40000004100 */
[----:B---3--:R-:W-:Y:S02]  /*0bb0*/  HADD2.F32 R17, -RZ, R8.H0_H0 ;  /* 0x20000008ff117230 */ /* 0x008fe40000004100 */
[----:B--2---:R-:W-:-:S03]  /*0bc0*/  HADD2.F32 R8, -RZ, R14.H0_H0 ;  /* 0x2000000eff087230 */ /* 0x004fc60000004100 */
[----:B------:R-:W-:Y:S02]  /*0bd0*/  FADD R0, R0, R17 ;  /* 0x0000001100007221 */ /* 0x000fe40000000000 */
[----:B----4-:R-:W-:-:S04]  /*0be0*/  FMUL R8, R8, R15 ;  /* 0x0000000f08087220 */ /* 0x010fc80000400000 */
[----:B------:R-:W-:-:S07]  /*0bf0*/  @!P0 FFMA R9, R0, R8, R9 ;  /* 0x0000000800098223 */ /* 0x000fce0000000009 */
.L_x_0:
[----:B------:R-:W3:Y:S01]  /*0c00*/  SHFL.BFLY PT, R0, R9, 0x8, 0x1f ;  /* 0x0d001f0009007f89 */ /* 0x000ee200000e0000 */
[----:B--2---:R-:W-:Y:S01]  /*0c10*/  LOP3.LUT P0, RZ, R3, 0x3f, RZ, 0xc0, !PT ;  /* 0x0000003f03ff7812 */ /* 0x004fe2000780c0ff */
[----:B---3--:R-:W-:-:S05]  /*0c20*/  FADD R0, R0, R9 ;  /* 0x0000000900007221 */ /* 0x008fca0000000000 */
[----:B------:R-:W2:Y:S02]  /*0c30*/  SHFL.BFLY PT, R5, R0, 0x4, 0x1f ;  /* 0x0c801f0000057f89 */ /* 0x000ea400000e0000 */
[----:B--2---:R-:W-:-:S05]  /*0c40*/  FADD R6, R0, R5 ;  /* 0x0000000500067221 */ /* 0x004fca0000000000 */
[----:B------:R-:W2:Y:S02]  /*0c50*/  SHFL.BFLY PT, R5, R6, 0x2, 0x1f ;  /* 0x0c401f0006057f89 */ /* 0x000ea400000e0000 */
[----:B--2---:R-:W-:Y:S02]  /*0c60*/  FADD R7, R6, R5 ;  /* 0x0000000506077221 */ /* 0x004fe40000000000 */
[----:B------:R-:W2:Y:S03]  /*0c70*/  LDC.64 R4, c[0x0][0x230] ;  /* 0x00008c00ff047b82 */ /* 0x000ea60000000a00 */
[----:B------:R-:W3:Y:S02]  /*0c80*/  SHFL.BFLY PT, R8, R7, 0x1, 0x1f ;  /* 0x0c201f0007087f89 */ /* 0x000ee400000e0000 */
[----:B---3--:R-:W-:Y:S01]  /*0c90*/  FADD R8, R7, R8 ;  /* 0x0000000807087221 */ /* 0x008fe20000000000 */
[----:B--2---:R-:W-:Y:S06]  /*0ca0*/  @P0 EXIT ;  /* 0x000000000000094d */ /* 0x004fec0003800000 */
[----:B------:R-:W-:Y:S01]  /*0cb0*/  F2FP.F16.F32.PACK_AB R8, RZ, R8 ;  /* 0x00000008ff08723e */ /* 0x000fe200000000ff */
[----:B-1----:R-:W-:-:S05]  /*0cc0*/  IMAD.WIDE R2, R2, 0x2, R4 ;  /* 0x0000000202027825 */ /* 0x002fca00078e0204 */
[----:B------:R-:W-:Y:S01]  /*0cd0*/  STG.E.U16 desc[UR4][R2.64], R8 ;  /* 0x0000000802007986 */ /* 0x000fe2000c101504 */
[----:B------:R-:W-:Y:S05]  /*0ce0*/  EXIT ;  /* 0x000000000000794d */ /* 0x000fea0003800000 */
.L_x_4:
[----:B------:R-:W-:-:S00]  /*0cf0*/  BRA `(.L_x_4) ;  /* 0xfffffffc00fc7947 */ /* 0x000fc0000383ffff */
[----:B------:R-:W-:-:S00]  /*0d00*/  NOP ;  /* 0x0000000000007918 */ /* 0x000fc00000000000 */
[----:B------:R-:W-:-:S00]  /*0d10*/  NOP ;  /* 0x0000000000007918 */ /* 0x000fc00000000000 */
[----:B------:R-:W-:-:S00]  /*0d20*/  NOP ;  /* 0x0000000000007918 */ /* 0x000fc00000000000 */
[----:B------:R-:W-:-:S00]  /*0d30*/  NOP ;  /* 0x0000000000007918 */ /* 0x000fc00000000000 */
[----:B------:R-:W-:-:S00]  /*0d40*/  NOP ;  /* 0x0000000000007918 */ /* 0x000fc00000000000 */
[----:B------:R-:W-:-:S00]  /*0d50*/  NOP ;  /* 0x0000000000007918 */ /* 0x000fc00000000000 */
[----:B------:R-:W-:-:S00]  /*0d60*/  NOP ;  /* 0x0000000000007918 */ /* 0x000fc00000000000 */
[----:B------:R-:W-:-:S00]  /*0d70*/  NOP ;  /* 0x0000000000007918 */ /* 0x000fc00000000000 */
.L_x_5:


//--------------------- .nv.constant0.triton_red_fused__to_copy_add_mul_sum_5 --------------------------
	.section	.nv.constant0.triton_red_fused__to_copy_add_mul_sum_5,"a",@progbits
	.sectionflags	@""
	.align	4
.nv.constant0.triton_red_fused__to_copy_add_mul_sum_5:
	.zero		584
